	.headerflags	@"EF_CUDA_TEXMODE_UNIFIED EF_CUDA_64BIT_ADDRESS EF_CUDA_ACCELERATORS EF_CUDA_SM90 EF_CUDA_VIRTUAL_SM(EF_CUDA_SM90)"
	.elftype	@"ET_EXEC"


//--------------------- .nv.info                  --------------------------
	.section	.nv.info,"",@"SHT_CUDA_INFO"
	.align	4


	//----- nvinfo : EIATTR_REGCOUNT
	.align		4
        /*0000*/ 	.byte	0x04, 0x2f
        /*0002*/ 	.short	(.L_1 - .L_0)
	.align		4
.L_0:
        /*0004*/ 	.word	index@(triton_poi_fused_convolution_4)
        /*0008*/ 	.word	0x0000000c


	//----- nvinfo : EIATTR_MIN_STACK_SIZE
	.align		4
.L_1:
        /*000c*/ 	.byte	0x04, 0x12
        /*000e*/ 	.short	(.L_3 - .L_2)
	.align		4
.L_2:
        /*0010*/ 	.word	index@(triton_poi_fused_convolution_4)
        /*0014*/ 	.word	0x00000000


	//----- nvinfo : EIATTR_FRAME_SIZE
	.align		4
.L_3:
        /*0018*/ 	.byte	0x04, 0x11
        /*001a*/ 	.short	(.L_5 - .L_4)
	.align		4
.L_4:
        /*001c*/ 	.word	index@(triton_poi_fused_convolution_4)
        /*0020*/ 	.word	0x00000000


	//----- nvinfo : EIATTR_MIN_STACK_SIZE
	.align		4
.L_5:
        /*0024*/ 	.byte	0x04, 0x12
        /*0026*/ 	.short	(.L_7 - .L_6)
	.align		4
.L_6:
        /*0028*/ 	.word	index@(triton_poi_fused_convolution_4)
        /*002c*/ 	.word	0x00000000
.L_7:


//--------------------- .nv.info.triton_poi_fused_convolution_4 --------------------------
	.section	.nv.info.triton_poi_fused_convolution_4,"",@"SHT_CUDA_INFO"
	.sectionflags	@""
	.align	4


	//----- nvinfo : EIATTR_CUDA_API_VERSION
	.align		4
        /*0000*/ 	.byte	0x04, 0x37
        /*0002*/ 	.short	(.L_9 - .L_8)
.L_8:
        /*0004*/ 	.word	0x0000007c


	//----- nvinfo : EIATTR_KPARAM_INFO
	.align		4
.L_9:
        /*0008*/ 	.byte	0x04, 0x17
        /*000a*/ 	.short	(.L_11 - .L_10)
.L_10:
        /*000c*/ 	.word	0x00000000
        /*0010*/ 	.short	0x0002
        /*0012*/ 	.short	0x0010
        /*0014*/ 	.byte	0x00, 0xf0, 0x11, 0x00


	//----- nvinfo : EIATTR_KPARAM_INFO
	.align		4
.L_11:
        /*0018*/ 	.byte	0x04, 0x17
        /*001a*/ 	.short	(.L_13 - .L_12)
.L_12:
        /*001c*/ 	.word	0x00000000
        /*0020*/ 	.short	0x0001
        /*0022*/ 	.short	0x0008
        /*0024*/ 	.byte	0x00, 0xf4, 0x21, 0x00


	//----- nvinfo : EIATTR_KPARAM_INFO
	.align		4
.L_13:
        /*0028*/ 	.byte	0x04, 0x17
        /*002a*/ 	.short	(.L_15 - .L_14)
.L_14:
        /*002c*/ 	.word	0x00000000
        /*0030*/ 	.short	0x0000
        /*0032*/ 	.short	0x0000
        /*0034*/ 	.byte	0x00, 0xf4, 0x21, 0x00


	//----- nvinfo : EIATTR_SPARSE_MMA_MASK
	.align		4
.L_15:
        /*0038*/ 	.byte	0x03, 0x50
        /*003a*/ 	.short	0x0000


	//----- nvinfo : EIATTR_MAXREG_COUNT
	.align		4
        /*003c*/ 	.byte	0x03, 0x1b
        /*003e*/ 	.short	0x00ff


	//----- nvinfo : EIATTR_EXIT_INSTR_OFFSETS
	.align		4
        /*0040*/ 	.byte	0x04, 0x1c
        /*0042*/ 	.short	(.L_17 - .L_16)


	//   ....[0]....
.L_16:
        /*0044*/ 	.word	0x00000140


	//   ....[1]....
        /*0048*/ 	.word	0x00000160


	//----- nvinfo : EIATTR_REQNTID
	.align		4
.L_17:
        /*004c*/ 	.byte	0x04, 0x10
        /*004e*/ 	.short	(.L_19 - .L_18)
.L_18:
        /*0050*/ 	.word	0x00000080
        /*0054*/ 	.word	0x00000001
        /*0058*/ 	.word	0x00000001


	//----- nvinfo : EIATTR_CBANK_PARAM_SIZE
	.align		4
.L_19:
        /*005c*/ 	.byte	0x03, 0x19
        /*005e*/ 	.short	0x0014


	//----- nvinfo : EIATTR_PARAM_CBANK
	.align		4
        /*0060*/ 	.byte	0x04, 0x0a
        /*0062*/ 	.short	(.L_21 - .L_20)
	.align		4
.L_20:
        /*0064*/ 	.word	index@(.nv.constant0.triton_poi_fused_convolution_4)
        /*0068*/ 	.short	0x0210
        /*006a*/ 	.short	0x0014


	//----- nvinfo : EIATTR_SW_WAR
	.align		4
.L_21:
        /*006c*/ 	.byte	0x04, 0x36
        /*006e*/ 	.short	(.L_23 - .L_22)
.L_22:
        /*0070*/ 	.word	0x00000008
.L_23:


//--------------------- .nv.callgraph             --------------------------
	.section	.nv.callgraph,"",@"SHT_CUDA_CALLGRAPH"
	.align	4
	.sectionentsize	8
	.align		4
        /*0000*/ 	.word	0x00000000
	.align		4
        /*0004*/ 	.word	0xffffffff
	.align		4
        /*0008*/ 	.word	0x00000000
	.align		4
        /*000c*/ 	.word	0xfffffffe
	.align		4
        /*0010*/ 	.word	0x00000000
	.align		4
        /*0014*/ 	.word	0xfffffffd
	.align		4
        /*0018*/ 	.word	0x00000000
	.align		4
        /*001c*/ 	.word	0xfffffffc


//--------------------- .text.triton_poi_fused_convolution_4 --------------------------
	.section	.text.triton_poi_fused_convolution_4,"ax",@progbits
	.align	128
        .global         triton_poi_fused_convolution_4
        .type           triton_poi_fused_convolution_4,@function
        .size           triton_poi_fused_convolution_4,(.L_x_1 - triton_poi_fused_convolution_4)
        .other          triton_poi_fused_convolution_4,@"STO_CUDA_ENTRY STV_DEFAULT"
triton_poi_fused_convolution_4:
.text.triton_poi_fused_convolution_4:
[----:B------:R-:W0:Y:S02]  /*0000*/  LDC R1, c[0x0][0x28] ;  /* 0x00000a00ff017b82 */ /* 0x000e240000000800 */
[----:B------:R-:W1:Y:S01]  /*0010*/  S2R R0, SR_TID.X ;  /* 0x0000000000007919 */ /* 0x000e620000002100 */
[----:B------:R-:W2:Y:S01]  /*0020*/  LDC.64 R2, c[0x0][0x210] ;  /* 0x00008400ff027b82 */ /* 0x000ea20000000a00 */
[----:B------:R-:W-:Y:S01]  /*0030*/  ULDC.64 UR4, c[0x0][0x208] ;  /* 0x0000820000047ab9 */ /* 0x000fe20000000a00 */
[----:B------:R-:W3:Y:S06]  /*0040*/  S2R R7, SR_CTAID.X ;  /* 0x0000000000077919 */ /* 0x000eec0000002500 */
[----:B------:R-:W4:Y:S01]  /*0050*/  LDC.64 R4, c[0x0][0x218] ;  /* 0x00008600ff047b82 */ /* 0x000f220000000a00 */
[----:B-1----:R-:W-:-:S04]  /*0060*/  LOP3.LUT R0, R0, 0x7f, RZ, 0xc0, !PT ;  /* 0x0000007f00007812 */ /* 0x002fc800078ec0ff */
[----:B---3--:R-:W-:-:S04]  /*0070*/  LEA R7, R7, R0, 0x7 ;  /* 0x0000000007077211 */ /* 0x008fc800078e38ff */
[C---:B------:R-:W-:Y:S01]  /*0080*/  ISETP.GE.AND P0, PT, R7.reuse, 0x600, PT ;  /* 0x000006000700780c */ /* 0x040fe20003f06270 */
[----:B------:R-:W-:-:S04]  /*0090*/  IMAD.HI R0, R7, 0x2aaaaaab, RZ ;  /* 0x2aaaaaab07007827 */ /* 0x000fc800078e02ff */
[----:B--2---:R-:W-:Y:S01]  /*00a0*/  IMAD.WIDE R2, R7, 0x4, R2 ;  /* 0x0000000407027825 */ /* 0x004fe200078e0202 */
[----:B------:R-:W-:-:S04]  /*00b0*/  SHF.R.U32.HI R9, RZ, 0x1f, R0 ;  /* 0x0000001fff097819 */ /* 0x000fc80000011600 */
[----:B------:R-:W-:-:S05]  /*00c0*/  LEA.HI R0, R0, R9, RZ, 0x1a ;  /* 0x0000000900007211 */ /* 0x000fca00078fd0ff */
[----:B------:R-:W-:Y:S01]  /*00d0*/  IMAD R9, R0, -0x180, R7 ;  /* 0xfffffe8000097824 */ /* 0x000fe200078e0207 */
[----:B------:R-:W-:Y:S01]  /*00e0*/  HFMA2.MMA R0, -RZ, RZ, 0, 0 ;  /* 0x00000000ff007435 */ /* 0x000fe200000001ff */
[----:B------:R-:W-:Y:S02]  /*00f0*/  MOV R7, RZ ;  /* 0x000000ff00077202 */ /* 0x000fe40000000f00 */
[----:B----4-:R-:W-:-:S05]  /*0100*/  IMAD.WIDE R4, R9, 0x4, R4 ;  /* 0x0000000409047825 */ /* 0x010fca00078e0204 */
[----:B------:R-:W2:Y:S04]  /*0110*/  @!P0 LDG.E.EL R7, desc[UR4][R4.64] ;  /* 0x0000000404078981 */ /* 0x000ea8000c2e1900 */
[----:B------:R-:W2:Y:S02]  /*0120*/  @!P0 LDG.E R0, desc[UR4][R2.64] ;  /* 0x0000000402008981 */ /* 0x000ea4000c1e1900 */
[----:B--2---:R-:W-:Y:S01]  /*0130*/  FADD R7, R7, R0 ;  /* 0x0000000007077221 */ /* 0x004fe20000000000 */
[----:B------:R-:W-:Y:S06]  /*0140*/  @P0 EXIT ;  /* 0x000000000000094d */ /* 0x000fec0003800000 */
[----:B------:R-:W-:Y:S01]  /*0150*/  STG.E desc[UR4][R2.64], R7 ;  /* 0x0000000702007986 */ /* 0x000fe2000c101904 */
[----:B------:R-:W-:Y:S05]  /*0160*/  EXIT ;  /* 0x000000000000794d */ /* 0x000fea0003800000 */
.L_x_0:
[----:B------:R-:W-:-:S00]  /*0170*/  BRA `(.L_x_0) ;  /* 0xfffffffc00fc7947 */ /* 0x000fc0000383ffff */
[----:B------:R-:W-:-:S00]  /*0180*/  NOP ;  /* 0x0000000000007918 */ /* 0x000fc00000000000 */
[----:B------:R-:W-:-:S00]  /*0190*/  NOP ;  /* 0x0000000000007918 */ /* 0x000fc00000000000 */
[----:B------:R-:W-:-:S00]  /*01a0*/  NOP ;  /* 0x0000000000007918 */ /* 0x000fc00000000000 */
[----:B------:R-:W-:-:S00]  /*01b0*/  NOP ;  /* 0x0000000000007918 */ /* 0x000fc00000000000 */
[----:B------:R-:W-:-:S00]  /*01c0*/  NOP ;  /* 0x0000000000007918 */ /* 0x000fc00000000000 */
[----:B------:R-:W-:-:S00]  /*01d0*/  NOP ;  /* 0x0000000000007918 */ /* 0x000fc00000000000 */
[----:B------:R-:W-:-:S00]  /*01e0*/  NOP ;  /* 0x0000000000007918 */ /* 0x000fc00000000000 */
[----:B------:R-:W-:-:S00]  /*01f0*/  NOP ;  /* 0x0000000000007918 */ /* 0x000fc00000000000 */
.L_x_1:


//--------------------- .nv.constant0.triton_poi_fused_convolution_4 --------------------------
	.section	.nv.constant0.triton_poi_fused_convolution_4,"a",@progbits
	.sectionflags	@""
	.align	4
.nv.constant0.triton_poi_fused_convolution_4:
	.zero		548
